//
// Generated by NVIDIA NVVM Compiler
//
// Compiler Build ID: CL-36424714
// Cuda compilation tools, release 13.0, V13.0.88
// Based on NVVM 20.0.0
//

.version 9.0
.target sm_100
.address_size 64

	// .globl	_Z6gpu_bwPiS_S_Pbi

.visible .entry _Z6gpu_bwPiS_S_Pbi(
	.param .u64 .ptr .align 1 _Z6gpu_bwPiS_S_Pbi_param_0,
	.param .u64 .ptr .align 1 _Z6gpu_bwPiS_S_Pbi_param_1,
	.param .u64 .ptr .align 1 _Z6gpu_bwPiS_S_Pbi_param_2,
	.param .u64 .ptr .align 1 _Z6gpu_bwPiS_S_Pbi_param_3,
	.param .u32 _Z6gpu_bwPiS_S_Pbi_param_4
)
{
	.reg .pred 	%p<14>;
	.reg .b16 	%rs<2>;
	.reg .b32 	%r<68>;
	.reg .b64 	%rd<39>;

	ld.param.u64 	%rd5, [_Z6gpu_bwPiS_S_Pbi_param_0];
	ld.param.u64 	%rd6, [_Z6gpu_bwPiS_S_Pbi_param_1];
	ld.param.u64 	%rd3, [_Z6gpu_bwPiS_S_Pbi_param_2];
	ld.param.u64 	%rd4, [_Z6gpu_bwPiS_S_Pbi_param_3];
	ld.param.u32 	%r22, [_Z6gpu_bwPiS_S_Pbi_param_4];
	cvta.to.global.u64 	%rd1, %rd6;
	cvta.to.global.u64 	%rd2, %rd5;
	mov.u32 	%r23, %ctaid.x;
	mov.u32 	%r24, %ntid.x;
	mov.u32 	%r25, %tid.x;
	mad.lo.s32 	%r1, %r23, %r24, %r25;
	mov.u32 	%r26, %nctaid.x;
	mul.lo.s32 	%r2, %r24, %r26;
	setp.ge.s32 	%p1, %r1, %r22;
	@%p1 bra 	$L__BB0_7;
	add.s32 	%r27, %r1, %r2;
	max.s32 	%r28, %r22, %r27;
	setp.lt.s32 	%p2, %r27, %r22;
	selp.u32 	%r29, 1, 0, %p2;
	add.s32 	%r30, %r27, %r29;
	sub.s32 	%r31, %r28, %r30;
	div.u32 	%r32, %r31, %r2;
	add.s32 	%r3, %r32, %r29;
	and.b32  	%r33, %r3, 3;
	setp.eq.s32 	%p3, %r33, 3;
	mov.u32 	%r62, %r1;
	@%p3 bra 	$L__BB0_4;
	add.s32 	%r34, %r3, 1;
	and.b32  	%r35, %r34, 3;
	neg.s32 	%r60, %r35;
	mov.u32 	%r62, %r1;
$L__BB0_3:
	.pragma "nounroll";
	mul.wide.s32 	%rd7, %r62, 4;
	add.s64 	%rd8, %rd2, %rd7;
	add.s64 	%rd9, %rd1, %rd7;
	ld.global.u32 	%r36, [%rd9];
	st.global.u32 	[%rd8], %r36;
	add.s32 	%r62, %r62, %r2;
	add.s32 	%r60, %r60, 1;
	setp.ne.s32 	%p4, %r60, 0;
	@%p4 bra 	$L__BB0_3;
$L__BB0_4:
	setp.lt.u32 	%p5, %r3, 3;
	@%p5 bra 	$L__BB0_7;
	mul.wide.s32 	%rd13, %r2, 4;
	shl.b32 	%r41, %r2, 2;
$L__BB0_6:
	mul.wide.s32 	%rd10, %r62, 4;
	add.s64 	%rd11, %rd1, %rd10;
	ld.global.u32 	%r37, [%rd11];
	add.s64 	%rd12, %rd2, %rd10;
	st.global.u32 	[%rd12], %r37;
	add.s64 	%rd14, %rd11, %rd13;
	ld.global.u32 	%r38, [%rd14];
	add.s64 	%rd15, %rd12, %rd13;
	st.global.u32 	[%rd15], %r38;
	add.s64 	%rd16, %rd14, %rd13;
	ld.global.u32 	%r39, [%rd16];
	add.s64 	%rd17, %rd15, %rd13;
	st.global.u32 	[%rd17], %r39;
	add.s64 	%rd18, %rd16, %rd13;
	ld.global.u32 	%r40, [%rd18];
	add.s64 	%rd19, %rd17, %rd13;
	st.global.u32 	[%rd19], %r40;
	add.s32 	%r62, %r41, %r62;
	setp.lt.s32 	%p6, %r62, %r22;
	@%p6 bra 	$L__BB0_6;
$L__BB0_7:
	setp.ge.s32 	%p7, %r1, %r22;
	bar.sync 	0;
	// begin inline asm
	mov.u32 %r42, %clock;
	// end inline asm
	@%p7 bra 	$L__BB0_14;
	add.s32 	%r43, %r1, %r2;
	max.s32 	%r44, %r22, %r43;
	setp.lt.s32 	%p8, %r43, %r22;
	selp.u32 	%r45, 1, 0, %p8;
	add.s32 	%r46, %r43, %r45;
	sub.s32 	%r47, %r44, %r46;
	div.u32 	%r48, %r47, %r2;
	add.s32 	%r13, %r48, %r45;
	and.b32  	%r49, %r13, 3;
	setp.eq.s32 	%p9, %r49, 3;
	mov.u32 	%r66, %r1;
	@%p9 bra 	$L__BB0_11;
	add.s32 	%r50, %r13, 1;
	and.b32  	%r51, %r50, 3;
	neg.s32 	%r64, %r51;
	mov.u32 	%r66, %r1;
$L__BB0_10:
	.pragma "nounroll";
	mul.wide.s32 	%rd20, %r66, 4;
	add.s64 	%rd21, %rd1, %rd20;
	add.s64 	%rd22, %rd2, %rd20;
	ld.global.u32 	%r52, [%rd22];
	st.global.u32 	[%rd21], %r52;
	add.s32 	%r66, %r66, %r2;
	add.s32 	%r64, %r64, 1;
	setp.ne.s32 	%p10, %r64, 0;
	@%p10 bra 	$L__BB0_10;
$L__BB0_11:
	setp.lt.u32 	%p11, %r13, 3;
	@%p11 bra 	$L__BB0_14;
	mul.wide.s32 	%rd26, %r2, 4;
	shl.b32 	%r57, %r2, 2;
$L__BB0_13:
	mul.wide.s32 	%rd23, %r66, 4;
	add.s64 	%rd24, %rd2, %rd23;
	ld.global.u32 	%r53, [%rd24];
	add.s64 	%rd25, %rd1, %rd23;
	st.global.u32 	[%rd25], %r53;
	add.s64 	%rd27, %rd24, %rd26;
	ld.global.u32 	%r54, [%rd27];
	add.s64 	%rd28, %rd25, %rd26;
	st.global.u32 	[%rd28], %r54;
	add.s64 	%rd29, %rd27, %rd26;
	ld.global.u32 	%r55, [%rd29];
	add.s64 	%rd30, %rd28, %rd26;
	st.global.u32 	[%rd30], %r55;
	add.s64 	%rd31, %rd29, %rd26;
	ld.global.u32 	%r56, [%rd31];
	add.s64 	%rd32, %rd30, %rd26;
	st.global.u32 	[%rd32], %r56;
	add.s32 	%r66, %r57, %r66;
	setp.lt.s32 	%p12, %r66, %r22;
	@%p12 bra 	$L__BB0_13;
$L__BB0_14:
	setp.lt.s32 	%p13, %r1, %r22;
	cvta.to.global.u64 	%rd33, %rd3;
	cvta.to.global.u64 	%rd34, %rd4;
	// begin inline asm
	mov.u32 %r58, %clock;
	// end inline asm
	bar.sync 	0;
	sub.s32 	%r59, %r58, %r42;
	cvt.s64.s32 	%rd35, %r1;
	mul.wide.s32 	%rd36, %r1, 4;
	add.s64 	%rd37, %rd33, %rd36;
	st.global.u32 	[%rd37], %r59;
	selp.u16 	%rs1, 1, 0, %p13;
	add.s64 	%rd38, %rd34, %rd35;
	st.global.u8 	[%rd38], %rs1;
	ret;

}


// ===== COMPILED SASS (sm_100) =====

	.target	sm_100

	.elftype	@"ET_EXEC"


//--------------------- .note.nv.tkinfo           --------------------------
	.section	.note.nv.tkinfo,"",@"SHT_NOTE"
	.sectionflags	@"SHF_NOTE_NV_TKINFO"
	.tkinfo
        /*0018*/ 	.word	0x00000002
        /*0030*/ 	.string	""
        /*0030*/ 	.string	"ptxas"
        /*0030*/ 	.string	"Cuda compilation tools, release 13.0, V13.0.88"
        /*0030*/ 	.string	"Build cuda_13.0.r13.0/compiler.36424714_0"
        /*0030*/ 	.string	"-arch sm_100 -m 64 "



//--------------------- .note.nv.cuinfo           --------------------------
	.section	.note.nv.cuinfo,"",@"SHT_NOTE"
	.sectionflags	@"SHF_NOTE_NV_CUINFO"
        /*0018*/ 	.short	0x0002
        /*001a*/ 	.short	0x0064
        /*001c*/ 	.short	0x0082
	.zero		2


//--------------------- .nv.info                  --------------------------
	.section	.nv.info,"",@"SHT_CUDA_INFO"
	.align	4


	//----- nvinfo : EIATTR_REGCOUNT
	.align		4
        /*0000*/ 	.byte	0x04, 0x2f
        /*0002*/ 	.short	(.L_1 - .L_0)
	.align		4
.L_0:
        /*0004*/ 	.word	index@(_Z6gpu_bwPiS_S_Pbi)
        /*0008*/ 	.word	0x0000001e


	//----- nvinfo : EIATTR_FRAME_SIZE
	.align		4
.L_1:
        /*000c*/ 	.byte	0x04, 0x11
        /*000e*/ 	.short	(.L_3 - .L_2)
	.align		4
.L_2:
        /*0010*/ 	.word	index@(_Z6gpu_bwPiS_S_Pbi)
        /*0014*/ 	.word	0x00000000


	//----- nvinfo : EIATTR_MIN_STACK_SIZE
	.align		4
.L_3:
        /*0018*/ 	.byte	0x04, 0x12
        /*001a*/ 	.short	(.L_5 - .L_4)
	.align		4
.L_4:
        /*001c*/ 	.word	index@(_Z6gpu_bwPiS_S_Pbi)
        /*0020*/ 	.word	0x00000000
.L_5:


//--------------------- .nv.compat                --------------------------
	.section	.nv.compat,"",@"SHT_CUDA_COMPAT_INFO"
	.align	4
        /*0000*/ 	.byte	0x02, 0x09, 0x00, 0x00, 0x02, 0x02, 0x01, 0x00, 0x02, 0x05, 0x05, 0x00, 0x03, 0x07, 0x01, 0x01
        /*0010*/ 	.byte	0x02, 0x03, 0x00, 0x00, 0x02, 0x06, 0x01, 0x00, 0x04, 0x0b, 0x08, 0x00, 0x09, 0x00, 0x00, 0x00
        /*0020*/ 	.byte	0x00, 0x00, 0x00, 0x00


//--------------------- .nv.info._Z6gpu_bwPiS_S_Pbi --------------------------
	.section	.nv.info._Z6gpu_bwPiS_S_Pbi,"",@"SHT_CUDA_INFO"
	.sectionflags	@""
	.align	4


	//----- nvinfo : EIATTR_CUDA_API_VERSION
	.align		4
        /*0000*/ 	.byte	0x04, 0x37
        /*0002*/ 	.short	(.L_7 - .L_6)
.L_6:
        /*0004*/ 	.word	0x00000082


	//----- nvinfo : EIATTR_KPARAM_INFO
	.align		4
.L_7:
        /*0008*/ 	.byte	0x04, 0x17
        /*000a*/ 	.short	(.L_9 - .L_8)
.L_8:
        /*000c*/ 	.word	0x00000000
        /*0010*/ 	.short	0x0004
        /*0012*/ 	.short	0x0020
        /*0014*/ 	.byte	0x00, 0xf0, 0x11, 0x00


	//----- nvinfo : EIATTR_KPARAM_INFO
	.align		4
.L_9:
        /*0018*/ 	.byte	0x04, 0x17
        /*001a*/ 	.short	(.L_11 - .L_10)
.L_10:
        /*001c*/ 	.word	0x00000000
        /*0020*/ 	.short	0x0003
        /*0022*/ 	.short	0x0018
        /*0024*/ 	.byte	0x00, 0xf5, 0x21, 0x00


	//----- nvinfo : EIATTR_KPARAM_INFO
	.align		4
.L_11:
        /*0028*/ 	.byte	0x04, 0x17
        /*002a*/ 	.short	(.L_13 - .L_12)
.L_12:
        /*002c*/ 	.word	0x00000000
        /*0030*/ 	.short	0x0002
        /*0032*/ 	.short	0x0010
        /*0034*/ 	.byte	0x00, 0xf5, 0x21, 0x00


	//----- nvinfo : EIATTR_KPARAM_INFO
	.align		4
.L_13:
        /*0038*/ 	.byte	0x04, 0x17
        /*003a*/ 	.short	(.L_15 - .L_14)
.L_14:
        /*003c*/ 	.word	0x00000000
        /*0040*/ 	.short	0x0001
        /*0042*/ 	.short	0x0008
        /*0044*/ 	.byte	0x00, 0xf5, 0x21, 0x00


	//----- nvinfo : EIATTR_KPARAM_INFO
	.align		4
.L_15:
        /*0048*/ 	.byte	0x04, 0x17
        /*004a*/ 	.short	(.L_17 - .L_16)
.L_16:
        /*004c*/ 	.word	0x00000000
        /*0050*/ 	.short	0x0000
        /*0052*/ 	.short	0x0000
        /*0054*/ 	.byte	0x00, 0xf5, 0x21, 0x00


	//----- nvinfo : EIATTR_SPARSE_MMA_MASK
	.align		4
.L_17:
        /*0058*/ 	.byte	0x03, 0x50
        /*005a*/ 	.short	0x0000


	//----- nvinfo : EIATTR_MAXREG_COUNT
	.align		4
        /*005c*/ 	.byte	0x03, 0x1b
        /*005e*/ 	.short	0x00ff


	//----- nvinfo : EIATTR_NUM_BARRIERS
	.align		4
        /*0060*/ 	.byte	0x02, 0x4c
        /*0062*/ 	.byte	0x01
	.zero		1


	//----- nvinfo : EIATTR_MERCURY_ISA_VERSION
	.align		4
        /*0064*/ 	.byte	0x03, 0x5f
        /*0066*/ 	.short	0x0101


	//----- nvinfo : EIATTR_VRC_CTA_INIT_COUNT
	.align		4
        /*0068*/ 	.byte	0x02, 0x4a
	.zero		1
	.zero		1


	//----- nvinfo : EIATTR_EXIT_INSTR_OFFSETS
	.align		4
        /*006c*/ 	.byte	0x04, 0x1c
        /*006e*/ 	.short	(.L_19 - .L_18)


	//   ....[0]....
.L_18:
        /*0070*/ 	.word	0x00000a40


	//----- nvinfo : EIATTR_CRS_STACK_SIZE
	.align		4
.L_19:
        /*0074*/ 	.byte	0x04, 0x1e
        /*0076*/ 	.short	(.L_21 - .L_20)
.L_20:
        /*0078*/ 	.word	0x00000000


	//----- nvinfo : EIATTR_CBANK_PARAM_SIZE
	.align		4
.L_21:
        /*007c*/ 	.byte	0x03, 0x19
        /*007e*/ 	.short	0x0024


	//----- nvinfo : EIATTR_PARAM_CBANK
	.align		4
        /*0080*/ 	.byte	0x04, 0x0a
        /*0082*/ 	.short	(.L_23 - .L_22)
	.align		4
.L_22:
        /*0084*/ 	.word	index@(.nv.constant0._Z6gpu_bwPiS_S_Pbi)
        /*0088*/ 	.short	0x0380
        /*008a*/ 	.short	0x0024


	//----- nvinfo : EIATTR_SW_WAR
	.align		4
.L_23:
        /*008c*/ 	.byte	0x04, 0x36
        /*008e*/ 	.short	(.L_25 - .L_24)
.L_24:
        /*0090*/ 	.word	0x00000008
.L_25:


//--------------------- .nv.callgraph             --------------------------
	.section	.nv.callgraph,"",@"SHT_CUDA_CALLGRAPH"
	.align	4
	.sectionentsize	8
	.align		4
        /*0000*/ 	.word	0x00000000
	.align		4
        /*0004*/ 	.word	0xffffffff
	.align		4
        /*0008*/ 	.word	0x00000000
	.align		4
        /*000c*/ 	.word	0xfffffffe
	.align		4
        /*0010*/ 	.word	0x00000000
	.align		4
        /*0014*/ 	.word	0xfffffffd
	.align		4
        /*0018*/ 	.word	0x00000000
	.align		4
        /*001c*/ 	.word	0xfffffffc


//--------------------- .text._Z6gpu_bwPiS_S_Pbi  --------------------------
	.section	.text._Z6gpu_bwPiS_S_Pbi,"ax",@progbits
	.align	128
        .global         _Z6gpu_bwPiS_S_Pbi
        .type           _Z6gpu_bwPiS_S_Pbi,@function
        .size           _Z6gpu_bwPiS_S_Pbi,(.L_x_13 - _Z6gpu_bwPiS_S_Pbi)
        .other          _Z6gpu_bwPiS_S_Pbi,@"STO_CUDA_ENTRY STV_DEFAULT"
_Z6gpu_bwPiS_S_Pbi:
.text._Z6gpu_bwPiS_S_Pbi:
[----:B------:R-:W-:Y:S01]  /*0000*/  LDC R1, c[0x0][0x37c] ;  /* 0x0000df00ff017b82 */ /* 0x000fe20000000800 */
[----:B------:R-:W0:Y:S07]  /*0010*/  S2R R0, SR_TID.X ;  /* 0x0000000000007919 */ /* 0x000e2e0000002100 */
[----:B------:R-:W0:Y:S01]  /*0020*/  S2UR UR6, SR_CTAID.X ;  /* 0x00000000000679c3 */ /* 0x000e220000002500 */
[----:B------:R-:W1:Y:S01]  /*0030*/  LDCU UR8, c[0x0][0x3a0] ;  /* 0x00007400ff0877ac */ /* 0x000e620008000800 */
[----:B------:R-:W-:Y:S01]  /*0040*/  BSSY.RECONVERGENT B0, `(.L_x_0) ;  /* 0x000004b000007945 */ /* 0x000fe20003800200 */
[----:B------:R-:W2:Y:S05]  /*0050*/  LDCU.64 UR4, c[0x0][0x358] ;  /* 0x00006b00ff0477ac */ /* 0x000eaa0008000a00 */
[----:B------:R-:W0:Y:S01]  /*0060*/  LDC R3, c[0x0][0x360] ;  /* 0x0000d800ff037b82 */ /* 0x000e220000000800 */
[----:B------:R-:W3:Y:S01]  /*0070*/  LDCU UR7, c[0x0][0x370] ;  /* 0x00006e00ff0777ac */ /* 0x000ee20008000800 */
[----:B0-----:R-:W-:-:S02]  /*0080*/  IMAD R0, R3, UR6, R0 ;  /* 0x0000000603007c24 */ /* 0x001fc4000f8e0200 */
[----:B---3--:R-:W-:-:S03]  /*0090*/  IMAD R3, R3, UR7, RZ ;  /* 0x0000000703037c24 */ /* 0x008fc6000f8e02ff */
[----:B-1----:R-:W-:-:S13]  /*00a0*/  ISETP.GE.AND P0, PT, R0, UR8, PT ;  /* 0x0000000800007c0c */ /* 0x002fda000bf06270 */
[----:B--2---:R-:W-:Y:S05]  /*00b0*/  @P0 BRA `(.L_x_1) ;  /* 0x00000004000c0947 */ /* 0x004fea0003800000 */
[----:B------:R-:W0:Y:S01]  /*00c0*/  I2F.U32.RP R6, R3 ;  /* 0x0000000300067306 */ /* 0x000e220000209000 */
[----:B------:R-:W-:Y:S01]  /*00d0*/  IADD3 R2, PT, PT, R0, R3, RZ ;  /* 0x0000000300027210 */ /* 0x000fe20007ffe0ff */
[----:B------:R-:W-:Y:S01]  /*00e0*/  IMAD.MOV R9, RZ, RZ, -R3 ;  /* 0x000000ffff097224 */ /* 0x000fe200078e0a03 */
[----:B------:R-:W-:Y:S01]  /*00f0*/  ISETP.NE.U32.AND P3, PT, R3, RZ, PT ;  /* 0x000000ff0300720c */ /* 0x000fe20003f65070 */
[----:B------:R-:W-:Y:S01]  /*0100*/  BSSY.RECONVERGENT B1, `(.L_x_2) ;  /* 0x000002a000017945 */ /* 0x000fe20003800200 */
[C---:B------:R-:W-:Y:S02]  /*0110*/  ISETP.GE.AND P1, PT, R2.reuse, UR8, PT ;  /* 0x0000000802007c0c */ /* 0x040fe4000bf26270 */
[----:B------:R-:W-:Y:S02]  /*0120*/  VIMNMX R7, PT, PT, R2, UR8, !PT ;  /* 0x0000000802077c48 */ /* 0x000fe4000ffe0100 */
[----:B------:R-:W-:-:S04]  /*0130*/  SEL R8, RZ, 0x1, P1 ;  /* 0x00000001ff087807 */ /* 0x000fc80000800000 */
[----:B------:R-:W-:Y:S01]  /*0140*/  IADD3 R2, PT, PT, R7, -R2, -R8 ;  /* 0x8000000207027210 */ /* 0x000fe20007ffe808 */
[----:B0-----:R-:W0:Y:S02]  /*0150*/  MUFU.RCP R6, R6 ;  /* 0x0000000600067308 */ /* 0x001e240000001000 */
[----:B0-----:R-:W-:Y:S02]  /*0160*/  VIADD R4, R6, 0xffffffe ;  /* 0x0ffffffe06047836 */ /* 0x001fe40000000000 */
[----:B------:R-:W0:Y:S04]  /*0170*/  LDC.64 R6, c[0x0][0x380] ;  /* 0x0000e000ff067b82 */ /* 0x000e280000000a00 */
[----:B------:R1:W2:Y:S02]  /*0180*/  F2I.FTZ.U32.TRUNC.NTZ R5, R4 ;  /* 0x0000000400057305 */ /* 0x0002a4000021f000 */
[----:B-1----:R-:W-:-:S02]  /*0190*/  IMAD.MOV.U32 R4, RZ, RZ, RZ ;  /* 0x000000ffff047224 */ /* 0x002fc400078e00ff */
[----:B--2---:R-:W-:-:S04]  /*01a0*/  IMAD R9, R9, R5, RZ ;  /* 0x0000000509097224 */ /* 0x004fc800078e02ff */
[----:B------:R-:W-:-:S06]  /*01b0*/  IMAD.HI.U32 R5, R5, R9, R4 ;  /* 0x0000000905057227 */ /* 0x000fcc00078e0004 */
[----:B------:R-:W-:-:S05]  /*01c0*/  IMAD.HI.U32 R9, R5, R2, RZ ;  /* 0x0000000205097227 */ /* 0x000fca00078e00ff */
[----:B------:R-:W-:-:S05]  /*01d0*/  IADD3 R4, PT, PT, -R9, RZ, RZ ;  /* 0x000000ff09047210 */ /* 0x000fca0007ffe1ff */
[----:B------:R-:W-:Y:S02]  /*01e0*/  IMAD R2, R3, R4, R2 ;  /* 0x0000000403027224 */ /* 0x000fe400078e0202 */
[----:B------:R-:W1:Y:S03]  /*01f0*/  LDC.64 R4, c[0x0][0x388] ;  /* 0x0000e200ff047b82 */ /* 0x000e660000000a00 */
[----:B------:R-:W-:-:S13]  /*0200*/  ISETP.GE.U32.AND P1, PT, R2, R3, PT ;  /* 0x000000030200720c */ /* 0x000fda0003f26070 */
[----:B------:R-:W-:Y:S01]  /*0210*/  @P1 IMAD.IADD R2, R2, 0x1, -R3 ;  /* 0x0000000102021824 */ /* 0x000fe200078e0a03 */
[----:B------:R-:W-:-:S04]  /*0220*/  @P1 IADD3 R9, PT, PT, R9, 0x1, RZ ;  /* 0x0000000109091810 */ /* 0x000fc80007ffe0ff */
[----:B------:R-:W-:-:S13]  /*0230*/  ISETP.GE.U32.AND P2, PT, R2, R3, PT ;  /* 0x000000030200720c */ /* 0x000fda0003f46070 */
[----:B------:R-:W-:Y:S01]  /*0240*/  @P2 VIADD R9, R9, 0x1 ;  /* 0x0000000109092836 */ /* 0x000fe20000000000 */
[----:B------:R-:W-:-:S04]  /*0250*/  @!P3 LOP3.LUT R9, RZ, R3, RZ, 0x33, !PT ;  /* 0x00000003ff09b212 */ /* 0x000fc800078e33ff */
[----:B------:R-:W-:-:S04]  /*0260*/  IADD3 R8, PT, PT, R8, R9, RZ ;  /* 0x0000000908087210 */ /* 0x000fc80007ffe0ff */
[C---:B------:R-:W-:Y:S02]  /*0270*/  LOP3.LUT R2, R8.reuse, 0x3, RZ, 0xc0, !PT ;  /* 0x0000000308027812 */ /* 0x040fe400078ec0ff */
[----:B------:R-:W-:Y:S02]  /*0280*/  ISETP.GE.U32.AND P2, PT, R8, 0x3, PT ;  /* 0x000000030800780c */ /* 0x000fe40003f46070 */
[----:B------:R-:W-:Y:S01]  /*0290*/  ISETP.NE.AND P1, PT, R2, 0x3, PT ;  /* 0x000000030200780c */ /* 0x000fe20003f25270 */
[----:B------:R-:W-:-:S12]  /*02a0*/  IMAD.MOV.U32 R2, RZ, RZ, R0 ;  /* 0x000000ffff027224 */ /* 0x000fd800078e0000 */
[----:B01----:R-:W-:Y:S05]  /*02b0*/  @!P1 BRA `(.L_x_3) ;  /* 0x0000000000389947 */ /* 0x003fea0003800000 */
[----:B------:R-:W0:Y:S01]  /*02c0*/  LDC.64 R12, c[0x0][0x380] ;  /* 0x0000e000ff0c7b82 */ /* 0x000e220000000a00 */
[----:B------:R-:W-:Y:S01]  /*02d0*/  IADD3 R8, PT, PT, R8, 0x1, RZ ;  /* 0x0000000108087810 */ /* 0x000fe20007ffe0ff */
[----:B------:R-:W-:-:S03]  /*02e0*/  IMAD.MOV.U32 R2, RZ, RZ, R0 ;  /* 0x000000ffff027224 */ /* 0x000fc600078e0000 */
[----:B------:R-:W-:-:S03]  /*02f0*/  LOP3.LUT R8, R8, 0x3, RZ, 0xc0, !PT ;  /* 0x0000000308087812 */ /* 0x000fc600078ec0ff */
[----:B------:R-:W1:Y:S01]  /*0300*/  LDC.64 R14, c[0x0][0x388] ;  /* 0x0000e200ff0e7b82 */ /* 0x000e620000000a00 */
[----:B------:R-:W-:-:S07]  /*0310*/  IADD3 R16, PT, PT, -R8, RZ, RZ ;  /* 0x000000ff08107210 */ /* 0x000fce0007ffe1ff */
.L_x_4:
[----:B-12---:R-:W-:-:S06]  /*0320*/  IMAD.WIDE R10, R2, 0x4, R14 ;  /* 0x00000004020a7825 */ /* 0x006fcc00078e020e */
[----:B------:R-:W2:Y:S01]  /*0330*/  LDG.E R11, desc[UR4][R10.64] ;  /* 0x000000040a0b7981 */ /* 0x000ea2000c1e1900 */
[----:B0-----:R-:W-:Y:S01]  /*0340*/  IMAD.WIDE R8, R2, 0x4, R12 ;  /* 0x0000000402087825 */ /* 0x001fe200078e020c */
[----:B------:R-:W-:-:S03]  /*0350*/  IADD3 R2, PT, PT, R3, R2, RZ ;  /* 0x0000000203027210 */ /* 0x000fc60007ffe0ff */
[----:B------:R-:W-:-:S05]  /*0360*/  VIADD R16, R16, 0x1 ;  /* 0x0000000110107836 */ /* 0x000fca0000000000 */
[----:B------:R-:W-:Y:S01]  /*0370*/  ISETP.NE.AND P1, PT, R16, RZ, PT ;  /* 0x000000ff1000720c */ /* 0x000fe20003f25270 */
[----:B--2---:R2:W-:-:S12]  /*0380*/  STG.E desc[UR4][R8.64], R11 ;  /* 0x0000000b08007986 */ /* 0x0045d8000c101904 */
[----:B------:R-:W-:Y:S05]  /*0390*/  @P1 BRA `(.L_x_4) ;  /* 0xfffffffc00e01947 */ /* 0x000fea000383ffff */
.L_x_3:
[----:B------:R-:W-:Y:S05]  /*03a0*/  BSYNC.RECONVERGENT B1 ;  /* 0x0000000000017941 */ /* 0x000fea0003800200 */
.L_x_2:
[----:B------:R-:W-:Y:S05]  /*03b0*/  @!P2 BRA `(.L_x_1) ;  /* 0x00000000004ca947 */ /* 0x000fea0003800000 */
.L_x_5:
[----:B0-----:R-:W-:-:S05]  /*03c0*/  IMAD.WIDE R18, R2, 0x4, R4 ;  /* 0x0000000402127825 */ /* 0x001fca00078e0204 */
[----:B------:R-:W3:Y:S01]  /*03d0*/  LDG.E R23, desc[UR4][R18.64] ;  /* 0x0000000412177981 */ /* 0x000ee2000c1e1900 */
[----:B------:R-:W-:-:S04]  /*03e0*/  IMAD.WIDE R20, R2, 0x4, R6 ;  /* 0x0000000402147825 */ /* 0x000fc800078e0206 */
[C---:B--2---:R-:W-:Y:S01]  /*03f0*/  IMAD.WIDE R8, R3.reuse, 0x4, R18 ;  /* 0x0000000403087825 */ /* 0x044fe200078e0212 */
[----:B---3--:R0:W-:Y:S04]  /*0400*/  STG.E desc[UR4][R20.64], R23 ;  /* 0x0000001714007986 */ /* 0x0081e8000c101904 */
[----:B------:R-:W2:Y:S01]  /*0410*/  LDG.E R25, desc[UR4][R8.64] ;  /* 0x0000000408197981 */ /* 0x000ea2000c1e1900 */
[----:B------:R-:W-:-:S04]  /*0420*/  IMAD.WIDE R10, R3, 0x4, R20 ;  /* 0x00000004030a7825 */ /* 0x000fc800078e0214 */
[C---:B------:R-:W-:Y:S01]  /*0430*/  IMAD.WIDE R12, R3.reuse, 0x4, R8 ;  /* 0x00000004030c7825 */ /* 0x040fe200078e0208 */
[----:B--2---:R0:W-:Y:S04]  /*0440*/  STG.E desc[UR4][R10.64], R25 ;  /* 0x000000190a007986 */ /* 0x0041e8000c101904 */
[----:B------:R-:W2:Y:S01]  /*0450*/  LDG.E R27, desc[UR4][R12.64] ;  /* 0x000000040c1b7981 */ /* 0x000ea2000c1e1900 */
[----:B------:R-:W-:-:S04]  /*0460*/  IMAD.WIDE R14, R3, 0x4, R10 ;  /* 0x00000004030e7825 */ /* 0x000fc800078e020a */
[C---:B------:R-:W-:Y:S01]  /*0470*/  IMAD.WIDE R16, R3.reuse, 0x4, R12 ;  /* 0x0000000403107825 */ /* 0x040fe200078e020c */
[----:B--2---:R0:W-:Y:S05]  /*0480*/  STG.E desc[UR4][R14.64], R27 ;  /* 0x0000001b0e007986 */ /* 0x0041ea000c101904 */
[----:B------:R-:W2:Y:S01]  /*0490*/  LDG.E R17, desc[UR4][R16.64] ;  /* 0x0000000410117981 */ /* 0x000ea2000c1e1900 */
[----:B------:R-:W-:-:S04]  /*04a0*/  IMAD.WIDE R18, R3, 0x4, R14 ;  /* 0x0000000403127825 */ /* 0x000fc800078e020e */
[----:B------:R-:W-:-:S05]  /*04b0*/  IMAD R2, R3, 0x4, R2 ;  /* 0x0000000403027824 */ /* 0x000fca00078e0202 */
[----:B------:R-:W-:Y:S01]  /*04c0*/  ISETP.GE.AND P1, PT, R2, UR8, PT ;  /* 0x0000000802007c0c */ /* 0x000fe2000bf26270 */
[----:B--2---:R0:W-:-:S12]  /*04d0*/  STG.E desc[UR4][R18.64], R17 ;  /* 0x0000001112007986 */ /* 0x0041d8000c101904 */
[----:B------:R-:W-:Y:S05]  /*04e0*/  @!P1 BRA `(.L_x_5) ;  /* 0xfffffffc00b49947 */ /* 0x000fea000383ffff */
.L_x_1:
[----:B------:R-:W-:Y:S05]  /*04f0*/  BSYNC.RECONVERGENT B0 ;  /* 0x0000000000007941 */ /* 0x000fea0003800200 */
.L_x_0:
[----:B------:R-:W-:Y:S08]  /*0500*/  BAR.SYNC.DEFER_BLOCKING 0x0 ;  /* 0x0000000000007b1d */ /* 0x000ff00000010000 */
[----:B------:R-:W1:Y:S01]  /*0510*/  S2UR UR6, SR_CLOCKLO ;  /* 0x00000000000679c3 */ /* 0x000e620000005000 */
[----:B------:R-:W-:Y:S04]  /*0520*/  BSSY.RECONVERGENT B0, `(.L_x_6) ;  /* 0x0000045000007945 */ /* 0x000fe80003800200 */
[----:B------:R-:W-:Y:S05]  /*0530*/  @P0 BRA `(.L_x_7) ;  /* 0x00000004000c0947 */ /* 0x000fea0003800000 */
[----:B------:R-:W3:Y:S01]  /*0540*/  I2F.U32.RP R6, R3 ;  /* 0x0000000300067306 */ /* 0x000ee20000209000 */
[----:B------:R-:W-:Y:S01]  /*0550*/  IADD3 R2, PT, PT, R0, R3, RZ ;  /* 0x0000000300027210 */ /* 0x000fe20007ffe0ff */
[----:B--2---:R-:W-:Y:S01]  /*0560*/  IMAD.MOV R9, RZ, RZ, -R3 ;  /* 0x000000ffff097224 */ /* 0x004fe200078e0a03 */
[----:B------:R-:W-:Y:S01]  /*0570*/  ISETP.NE.U32.AND P2, PT, R3, RZ, PT ;  /* 0x000000ff0300720c */ /* 0x000fe20003f45070 */
[----:B------:R-:W-:Y:S01]  /*0580*/  BSSY.RECONVERGENT B1, `(.L_x_8) ;  /* 0x000002a000017945 */ /* 0x000fe20003800200 */
[C---:B------:R-:W-:Y:S02]  /*0590*/  ISETP.GE.AND P0, PT, R2.reuse, UR8, PT ;  /* 0x0000000802007c0c */ /* 0x040fe4000bf06270 */
[----:B------:R-:W-:Y:S02]  /*05a0*/  VIMNMX R7, PT, PT, R2, UR8, !PT ;  /* 0x0000000802077c48 */ /* 0x000fe4000ffe0100 */
[----:B------:R-:W-:-:S04]  /*05b0*/  SEL R8, RZ, 0x1, P0 ;  /* 0x00000001ff087807 */ /* 0x000fc80000000000 */
[----:B------:R-:W-:Y:S01]  /*05c0*/  IADD3 R2, PT, PT, R7, -R2, -R8 ;  /* 0x8000000207027210 */ /* 0x000fe20007ffe808 */
[----:B---3--:R-:W2:Y:S02]  /*05d0*/  MUFU.RCP R6, R6 ;  /* 0x0000000600067308 */ /* 0x008ea40000001000 */
[----:B--2---:R-:W-:Y:S02]  /*05e0*/  IADD3 R4, PT, PT, R6, 0xffffffe, RZ ;  /* 0x0ffffffe06047810 */ /* 0x004fe40007ffe0ff */
[----:B------:R-:W2:Y:S04]  /*05f0*/  LDC.64 R6, c[0x0][0x380] ;  /* 0x0000e000ff067b82 */ /* 0x000ea80000000a00 */
[----:B------:R3:W4:Y:S02]  /*0600*/  F2I.FTZ.U32.TRUNC.NTZ R5, R4 ;  /* 0x0000000400057305 */ /* 0x000724000021f000 */
[----:B---3--:R-:W-:-:S02]  /*0610*/  IMAD.MOV.U32 R4, RZ, RZ, RZ ;  /* 0x000000ffff047224 */ /* 0x008fc400078e00ff */
[----:B----4-:R-:W-:-:S04]  /*0620*/  IMAD R9, R9, R5, RZ ;  /* 0x0000000509097224 */ /* 0x010fc800078e02ff */
[----:B------:R-:W-:-:S06]  /*0630*/  IMAD.HI.U32 R9, R5, R9, R4 ;  /* 0x0000000905097227 */ /* 0x000fcc00078e0004 */
[----:B------:R-:W-:-:S05]  /*0640*/  IMAD.HI.U32 R9, R9, R2, RZ ;  /* 0x0000000209097227 */ /* 0x000fca00078e00ff */
[----:B------:R-:W-:-:S05]  /*0650*/  IADD3 R4, PT, PT, -R9, RZ, RZ ;  /* 0x000000ff09047210 */ /* 0x000fca0007ffe1ff */
[----:B------:R-:W-:Y:S02]  /*0660*/  IMAD R2, R3, R4, R2 ;  /* 0x0000000403027224 */ /* 0x000fe400078e0202 */
[----:B------:R-:W3:Y:S03]  /*0670*/  LDC.64 R4, c[0x0][0x388] ;  /* 0x0000e200ff047b82 */ /* 0x000ee60000000a00 */
        /* <DEDUP_REMOVED lines=11> */
[----:B--23--:R-:W-:Y:S05]  /*0730*/  @!P0 BRA `(.L_x_9) ;  /* 0x0000000000388947 */ /* 0x00cfea0003800000 */
[----:B0-----:R-:W0:Y:S01]  /*0740*/  LDC.64 R14, c[0x0][0x380] ;  /* 0x0000e000ff0e7b82 */ /* 0x001e220000000a00 */
[----:B------:R-:W-:Y:S01]  /*0750*/  IADD3 R8, PT, PT, R8, 0x1, RZ ;  /* 0x0000000108087810 */ /* 0x000fe20007ffe0ff */
[----:B------:R-:W-:-:S03]  /*0760*/  IMAD.MOV.U32 R2, RZ, RZ, R0 ;  /* 0x000000ffff027224 */ /* 0x000fc600078e0000 */
[----:B------:R-:W-:-:S03]  /*0770*/  LOP3.LUT R8, R8, 0x3, RZ, 0xc0, !PT ;  /* 0x0000000308087812 */ /* 0x000fc600078ec0ff */
[----:B------:R-:W2:Y:S01]  /*0780*/  LDC.64 R12, c[0x0][0x388] ;  /* 0x0000e200ff0c7b82 */ /* 0x000ea20000000a00 */
[----:B------:R-:W-:-:S07]  /*0790*/  IADD3 R16, PT, PT, -R8, RZ, RZ ;  /* 0x000000ff08107210 */ /* 0x000fce0007ffe1ff */
.L_x_10:
[----:B0--3--:R-:W-:-:S06]  /*07a0*/  IMAD.WIDE R10, R2, 0x4, R14 ;  /* 0x00000004020a7825 */ /* 0x009fcc00078e020e */
[----:B------:R-:W3:Y:S01]  /*07b0*/  LDG.E R11, desc[UR4][R10.64] ;  /* 0x000000040a0b7981 */ /* 0x000ee2000c1e1900 */
[----:B--2---:R-:W-:Y:S01]  /*07c0*/  IMAD.WIDE R8, R2, 0x4, R12 ;  /* 0x0000000402087825 */ /* 0x004fe200078e020c */
[----:B------:R-:W-:-:S03]  /*07d0*/  IADD3 R2, PT, PT, R3, R2, RZ ;  /* 0x0000000203027210 */ /* 0x000fc60007ffe0ff */
[----:B------:R-:W-:-:S05]  /*07e0*/  VIADD R16, R16, 0x1 ;  /* 0x0000000110107836 */ /* 0x000fca0000000000 */
[----:B------:R-:W-:Y:S01]  /*07f0*/  ISETP.NE.AND P0, PT, R16, RZ, PT ;  /* 0x000000ff1000720c */ /* 0x000fe20003f05270 */
[----:B---3--:R3:W-:-:S12]  /*0800*/  STG.E desc[UR4][R8.64], R11 ;  /* 0x0000000b08007986 */ /* 0x0087d8000c101904 */
[----:B------:R-:W-:Y:S05]  /*0810*/  @P0 BRA `(.L_x_10) ;  /* 0xfffffffc00e00947 */ /* 0x000fea000383ffff */
.L_x_9:
[----:B-1----:R-:W-:Y:S05]  /*0820*/  BSYNC.RECONVERGENT B1 ;  /* 0x0000000000017941 */ /* 0x002fea0003800200 */
.L_x_8:
[----:B------:R-:W-:Y:S05]  /*0830*/  @!P1 BRA `(.L_x_7) ;  /* 0x00000000004c9947 */ /* 0x000fea0003800000 */
.L_x_11:
[----:B0---4-:R-:W-:-:S05]  /*0840*/  IMAD.WIDE R18, R2, 0x4, R6 ;  /* 0x0000000402127825 */ /* 0x011fca00078e0206 */
[----:B------:R-:W2:Y:S01]  /*0850*/  LDG.E R23, desc[UR4][R18.64] ;  /* 0x0000000412177981 */ /* 0x000ea2000c1e1900 */
[----:B------:R-:W-:-:S04]  /*0860*/  IMAD.WIDE R20, R2, 0x4, R4 ;  /* 0x0000000402147825 */ /* 0x000fc800078e0204 */
[C---:B---3--:R-:W-:Y:S01]  /*0870*/  IMAD.WIDE R8, R3.reuse, 0x4, R18 ;  /* 0x0000000403087825 */ /* 0x048fe200078e0212 */
[----:B--2---:R4:W-:Y:S04]  /*0880*/  STG.E desc[UR4][R20.64], R23 ;  /* 0x0000001714007986 */ /* 0x0049e8000c101904 */
        /* <DEDUP_REMOVED lines=14> */
.L_x_7:
[----:B-1----:R-:W-:Y:S05]  /*0970*/  BSYNC.RECONVERGENT B0 ;  /* 0x0000000000007941 */ /* 0x002fea0003800200 */
.L_x_6:
[----:B------:R-:W-:Y:S02]  /*0980*/  ISETP.GE.AND P0, PT, R0, UR8, PT ;  /* 0x0000000800007c0c */ /* 0x000fe4000bf06270 */
[----:B------:R-:W-:Y:S01]  /*0990*/  CS2R.32 R7, SR_CLOCKLO ;  /* 0x0000000000077805 */ /* 0x000fe20000005000 */
[----:B------:R-:W1:Y:S01]  /*09a0*/  LDC.64 R2, c[0x0][0x390] ;  /* 0x0000e400ff027b82 */ /* 0x000e620000000a00 */
[----:B------:R-:W5:Y:S02]  /*09b0*/  LDCU.64 UR10, c[0x0][0x398] ;  /* 0x00007300ff0a77ac */ /* 0x000f640008000a00 */
[----:B------:R-:W-:Y:S02]  /*09c0*/  IADD3 R7, PT, PT, R7, -UR6, RZ ;  /* 0x8000000607077c10 */ /* 0x000fe4000fffe0ff */
[----:B--23--:R-:W-:-:S03]  /*09d0*/  SEL R9, RZ, 0x1, P0 ;  /* 0x00000001ff097807 */ /* 0x00cfc60000000000 */
[----:B------:R-:W-:Y:S01]  /*09e0*/  BAR.SYNC.DEFER_BLOCKING 0x0 ;  /* 0x0000000000007b1d */ /* 0x000fe20000010000 */
[----:B-----5:R-:W-:-:S04]  /*09f0*/  IADD3 R4, P1, PT, R0, UR10, RZ ;  /* 0x0000000a00047c10 */ /* 0x020fc8000ff3e0ff */
[C---:B------:R-:W-:Y:S01]  /*0a00*/  LEA.HI.X.SX32 R5, R0.reuse, UR11, 0x1, P1 ;  /* 0x0000000b00057c11 */ /* 0x040fe200088f0eff */
[----:B-1----:R-:W-:-:S05]  /*0a10*/  IMAD.WIDE R2, R0, 0x4, R2 ;  /* 0x0000000400027825 */ /* 0x002fca00078e0202 */
[----:B------:R-:W-:Y:S04]  /*0a20*/  STG.E desc[UR4][R2.64], R7 ;  /* 0x0000000702007986 */ /* 0x000fe8000c101904 */
[----:B------:R-:W-:Y:S01]  /*0a30*/  STG.E.U8 desc[UR4][R4.64], R9 ;  /* 0x0000000904007986 */ /* 0x000fe2000c101104 */
[----:B------:R-:W-:Y:S05]  /*0a40*/  EXIT ;  /* 0x000000000000794d */ /* 0x000fea0003800000 */
.L_x_12:
[----:B------:R-:W-:-:S00]  /*0a50*/  BRA `(.L_x_12) ;  /* 0xfffffffc00fc7947 */ /* 0x000fc0000383ffff */
[----:B------:R-:W-:-:S00]  /*0a60*/  NOP ;  /* 0x0000000000007918 */ /* 0x000fc00000000000 */
        /* <DEDUP_REMOVED lines=9> */
.L_x_13:


//--------------------- .nv.shared.reserved.0     --------------------------
	.section	.nv.shared.reserved.0,"aw",@nobits
	.weak		__nv_reservedSMEM_offset_0_alias
	.size		__nv_reservedSMEM_offset_0_alias, 0, 64
	.other		__nv_reservedSMEM_offset_0_alias,@"STO_CUDA_RESERVED_SHARED STV_DEFAULT"
__nv_reservedSMEM_offset_0_alias:
	.zero		0
	.zero		64


//--------------------- .nv.constant0._Z6gpu_bwPiS_S_Pbi --------------------------
	.section	.nv.constant0._Z6gpu_bwPiS_S_Pbi,"a",@progbits
	.sectionflags	@""
	.align	4
.nv.constant0._Z6gpu_bwPiS_S_Pbi:
	.zero		932


//--------------------- SYMBOLS --------------------------

	.type		.nv.reservedSmem.offset0,@object
	.size		.nv.reservedSmem.offset0,0x4
